//
// Generated by NVIDIA NVVM Compiler
//
// Compiler Build ID: CL-36424714
// Cuda compilation tools, release 13.0, V13.0.88
// Based on NVVM 20.0.0
//

.version 9.0
.target sm_100
.address_size 64

	// .globl	_Z17reduce_sum_sharedPKfPfi
.extern .shared .align 16 .b8 sdata[];
.extern .shared .align 16 .b8 s[];

.visible .entry _Z17reduce_sum_sharedPKfPfi(
	.param .u64 .ptr .align 1 _Z17reduce_sum_sharedPKfPfi_param_0,
	.param .u64 .ptr .align 1 _Z17reduce_sum_sharedPKfPfi_param_1,
	.param .u32 _Z17reduce_sum_sharedPKfPfi_param_2
)
{
	.reg .pred 	%p<7>;
	.reg .b32 	%r<17>;
	.reg .b32 	%f<14>;
	.reg .b64 	%rd<11>;

	ld.param.u64 	%rd3, [_Z17reduce_sum_sharedPKfPfi_param_0];
	ld.param.u64 	%rd2, [_Z17reduce_sum_sharedPKfPfi_param_1];
	ld.param.u32 	%r9, [_Z17reduce_sum_sharedPKfPfi_param_2];
	cvta.to.global.u64 	%rd1, %rd3;
	mov.u32 	%r1, %tid.x;
	mov.u32 	%r2, %ctaid.x;
	mov.u32 	%r16, %ntid.x;
	mul.lo.s32 	%r10, %r16, %r2;
	shl.b32 	%r11, %r10, 1;
	add.s32 	%r4, %r11, %r1;
	setp.ge.u32 	%p1, %r4, %r9;
	mov.f32 	%f13, 0f00000000;
	@%p1 bra 	$L__BB0_2;
	mul.wide.u32 	%rd4, %r4, 4;
	add.s64 	%rd5, %rd1, %rd4;
	ld.global.nc.f32 	%f6, [%rd5];
	add.f32 	%f13, %f6, 0f00000000;
$L__BB0_2:
	add.s32 	%r5, %r4, %r16;
	setp.ge.u32 	%p2, %r5, %r9;
	@%p2 bra 	$L__BB0_4;
	mul.wide.u32 	%rd6, %r5, 4;
	add.s64 	%rd7, %rd1, %rd6;
	ld.global.nc.f32 	%f7, [%rd7];
	add.f32 	%f13, %f13, %f7;
$L__BB0_4:
	shl.b32 	%r12, %r1, 2;
	mov.u32 	%r13, sdata;
	add.s32 	%r6, %r13, %r12;
	st.shared.f32 	[%r6], %f13;
	bar.sync 	0;
	setp.lt.u32 	%p3, %r16, 2;
	@%p3 bra 	$L__BB0_8;
$L__BB0_5:
	shr.u32 	%r8, %r16, 1;
	setp.ge.u32 	%p4, %r1, %r8;
	@%p4 bra 	$L__BB0_7;
	shl.b32 	%r14, %r8, 2;
	add.s32 	%r15, %r6, %r14;
	ld.shared.f32 	%f8, [%r15];
	ld.shared.f32 	%f9, [%r6];
	add.f32 	%f10, %f8, %f9;
	st.shared.f32 	[%r6], %f10;
$L__BB0_7:
	bar.sync 	0;
	setp.gt.u32 	%p5, %r16, 3;
	mov.u32 	%r16, %r8;
	@%p5 bra 	$L__BB0_5;
$L__BB0_8:
	setp.ne.s32 	%p6, %r1, 0;
	@%p6 bra 	$L__BB0_10;
	ld.shared.f32 	%f11, [sdata];
	cvta.to.global.u64 	%rd8, %rd2;
	mul.wide.u32 	%rd9, %r2, 4;
	add.s64 	%rd10, %rd8, %rd9;
	st.global.f32 	[%rd10], %f11;
$L__BB0_10:
	ret;

}
	// .globl	_Z29scan_block_blelloch_inclusivePKfPfS1_i
.visible .entry _Z29scan_block_blelloch_inclusivePKfPfS1_i(
	.param .u64 .ptr .align 1 _Z29scan_block_blelloch_inclusivePKfPfS1_i_param_0,
	.param .u64 .ptr .align 1 _Z29scan_block_blelloch_inclusivePKfPfS1_i_param_1,
	.param .u64 .ptr .align 1 _Z29scan_block_blelloch_inclusivePKfPfS1_i_param_2,
	.param .u32 _Z29scan_block_blelloch_inclusivePKfPfS1_i_param_3
)
{
	.reg .pred 	%p<10>;
	.reg .b32 	%r<42>;
	.reg .b32 	%f<20>;
	.reg .b64 	%rd<17>;

	ld.param.u64 	%rd4, [_Z29scan_block_blelloch_inclusivePKfPfS1_i_param_0];
	ld.param.u64 	%rd5, [_Z29scan_block_blelloch_inclusivePKfPfS1_i_param_1];
	ld.param.u64 	%rd3, [_Z29scan_block_blelloch_inclusivePKfPfS1_i_param_2];
	ld.param.u32 	%r16, [_Z29scan_block_blelloch_inclusivePKfPfS1_i_param_3];
	cvta.to.global.u64 	%rd1, %rd5;
	cvta.to.global.u64 	%rd2, %rd4;
	mov.u32 	%r1, %tid.x;
	mov.u32 	%r41, %ntid.x;
	shl.b32 	%r3, %r41, 1;
	mov.u32 	%r4, %ctaid.x;
	mad.lo.s32 	%r5, %r3, %r4, %r1;
	add.s32 	%r6, %r5, %r41;
	setp.ge.s32 	%p1, %r5, %r16;
	mov.f32 	%f18, 0f00000000;
	@%p1 bra 	$L__BB1_2;
	mul.wide.s32 	%rd6, %r5, 4;
	add.s64 	%rd7, %rd2, %rd6;
	ld.global.nc.f32 	%f18, [%rd7];
$L__BB1_2:
	setp.ge.s32 	%p2, %r6, %r16;
	mov.f32 	%f19, 0f00000000;
	@%p2 bra 	$L__BB1_4;
	mul.wide.s32 	%rd8, %r6, 4;
	add.s64 	%rd9, %rd2, %rd8;
	ld.global.nc.f32 	%f19, [%rd9];
$L__BB1_4:
	shl.b32 	%r18, %r1, 2;
	mov.u32 	%r19, s;
	add.s32 	%r7, %r19, %r18;
	st.shared.f32 	[%r7], %f18;
	shl.b32 	%r20, %r41, 2;
	add.s32 	%r8, %r7, %r20;
	st.shared.f32 	[%r8], %f19;
	shl.b32 	%r21, %r1, 1;
	add.s32 	%r9, %r21, 2;
	mov.b32 	%r40, 1;
$L__BB1_5:
	bar.sync 	0;
	mul.lo.s32 	%r11, %r9, %r40;
	add.s32 	%r22, %r11, -1;
	setp.ge.u32 	%p3, %r22, %r3;
	@%p3 bra 	$L__BB1_7;
	sub.s32 	%r23, %r11, %r40;
	shl.b32 	%r24, %r23, 2;
	add.s32 	%r26, %r19, %r24;
	ld.shared.f32 	%f7, [%r26+-4];
	shl.b32 	%r27, %r40, 2;
	add.s32 	%r28, %r26, %r27;
	ld.shared.f32 	%f8, [%r28+-4];
	add.f32 	%f9, %f7, %f8;
	st.shared.f32 	[%r28+-4], %f9;
$L__BB1_7:
	shl.b32 	%r40, %r40, 1;
	setp.lt.u32 	%p4, %r40, %r3;
	@%p4 bra 	$L__BB1_5;
	setp.ne.s32 	%p5, %r1, 0;
	@%p5 bra 	$L__BB1_10;
	shl.b32 	%r29, %r3, 2;
	add.s32 	%r31, %r19, %r29;
	ld.shared.f32 	%f10, [%r31+-4];
	cvta.to.global.u64 	%rd10, %rd3;
	mul.wide.u32 	%rd11, %r4, 4;
	add.s64 	%rd12, %rd10, %rd11;
	st.global.f32 	[%rd12], %f10;
	mov.b32 	%r32, 0;
	st.shared.u32 	[%r31+-4], %r32;
$L__BB1_10:
	bar.sync 	0;
	mul.lo.s32 	%r14, %r9, %r41;
	add.s32 	%r33, %r14, -1;
	setp.ge.u32 	%p6, %r33, %r3;
	@%p6 bra 	$L__BB1_12;
	sub.s32 	%r34, %r14, %r41;
	shl.b32 	%r35, %r34, 2;
	add.s32 	%r37, %r19, %r35;
	ld.shared.f32 	%f11, [%r37+-4];
	shl.b32 	%r38, %r41, 2;
	add.s32 	%r39, %r37, %r38;
	ld.shared.f32 	%f12, [%r39+-4];
	st.shared.f32 	[%r37+-4], %f12;
	add.f32 	%f13, %f11, %f12;
	st.shared.f32 	[%r39+-4], %f13;
$L__BB1_12:
	shr.u32 	%r15, %r41, 1;
	setp.gt.u32 	%p7, %r41, 1;
	mov.u32 	%r41, %r15;
	@%p7 bra 	$L__BB1_10;
	setp.ge.s32 	%p8, %r5, %r16;
	bar.sync 	0;
	@%p8 bra 	$L__BB1_15;
	ld.shared.f32 	%f14, [%r7];
	add.f32 	%f15, %f18, %f14;
	mul.wide.s32 	%rd13, %r5, 4;
	add.s64 	%rd14, %rd1, %rd13;
	st.global.f32 	[%rd14], %f15;
$L__BB1_15:
	setp.ge.s32 	%p9, %r6, %r16;
	@%p9 bra 	$L__BB1_17;
	ld.shared.f32 	%f16, [%r8];
	add.f32 	%f17, %f19, %f16;
	mul.wide.s32 	%rd15, %r6, 4;
	add.s64 	%rd16, %rd1, %rd15;
	st.global.f32 	[%rd16], %f17;
$L__BB1_17:
	ret;

}
	// .globl	_Z17add_block_offsetsPfPKfi
.visible .entry _Z17add_block_offsetsPfPKfi(
	.param .u64 .ptr .align 1 _Z17add_block_offsetsPfPKfi_param_0,
	.param .u64 .ptr .align 1 _Z17add_block_offsetsPfPKfi_param_1,
	.param .u32 _Z17add_block_offsetsPfPKfi_param_2
)
{
	.reg .pred 	%p<4>;
	.reg .b32 	%r<10>;
	.reg .b32 	%f<9>;
	.reg .b64 	%rd<11>;

	ld.param.u64 	%rd3, [_Z17add_block_offsetsPfPKfi_param_0];
	ld.param.u64 	%rd2, [_Z17add_block_offsetsPfPKfi_param_1];
	ld.param.u32 	%r4, [_Z17add_block_offsetsPfPKfi_param_2];
	cvta.to.global.u64 	%rd1, %rd3;
	mov.u32 	%r5, %ntid.x;
	mov.u32 	%r1, %ctaid.x;
	mul.lo.s32 	%r6, %r5, %r1;
	shl.b32 	%r7, %r6, 1;
	mov.u32 	%r8, %tid.x;
	add.s32 	%r2, %r7, %r8;
	add.s32 	%r3, %r2, %r5;
	setp.eq.s32 	%p1, %r1, 0;
	mov.f32 	%f8, 0f00000000;
	@%p1 bra 	$L__BB2_2;
	cvta.to.global.u64 	%rd4, %rd2;
	add.s32 	%r9, %r1, -1;
	mul.wide.u32 	%rd5, %r9, 4;
	add.s64 	%rd6, %rd4, %rd5;
	ld.global.nc.f32 	%f8, [%rd6];
$L__BB2_2:
	setp.ge.s32 	%p2, %r2, %r4;
	@%p2 bra 	$L__BB2_4;
	mul.wide.s32 	%rd7, %r2, 4;
	add.s64 	%rd8, %rd1, %rd7;
	ld.global.f32 	%f4, [%rd8];
	add.f32 	%f5, %f8, %f4;
	st.global.f32 	[%rd8], %f5;
$L__BB2_4:
	setp.ge.s32 	%p3, %r3, %r4;
	@%p3 bra 	$L__BB2_6;
	mul.wide.s32 	%rd9, %r3, 4;
	add.s64 	%rd10, %rd1, %rd9;
	ld.global.f32 	%f6, [%rd10];
	add.f32 	%f7, %f8, %f6;
	st.global.f32 	[%rd10], %f7;
$L__BB2_6:
	ret;

}


// ===== COMPILED SASS (sm_100) =====

	.target	sm_100

	.elftype	@"ET_EXEC"


//--------------------- .note.nv.tkinfo           --------------------------
	.section	.note.nv.tkinfo,"",@"SHT_NOTE"
	.sectionflags	@"SHF_NOTE_NV_TKINFO"
	.tkinfo
        /*0018*/ 	.word	0x00000002
        /*0030*/ 	.string	""
        /*0030*/ 	.string	"ptxas"
        /*0030*/ 	.string	"Cuda compilation tools, release 13.0, V13.0.88"
        /*0030*/ 	.string	"Build cuda_13.0.r13.0/compiler.36424714_0"
        /*0030*/ 	.string	"-arch sm_100 -m 64 "



//--------------------- .note.nv.cuinfo           --------------------------
	.section	.note.nv.cuinfo,"",@"SHT_NOTE"
	.sectionflags	@"SHF_NOTE_NV_CUINFO"
        /*0018*/ 	.short	0x0002
        /*001a*/ 	.short	0x0064
        /*001c*/ 	.short	0x0082
	.zero		2


//--------------------- .nv.info                  --------------------------
	.section	.nv.info,"",@"SHT_CUDA_INFO"
	.align	4


	//----- nvinfo : EIATTR_REGCOUNT
	.align		4
        /*0000*/ 	.byte	0x04, 0x2f
        /*0002*/ 	.short	(.L_1 - .L_0)
	.align		4
.L_0:
        /*0004*/ 	.word	index@(_Z17reduce_sum_sharedPKfPfi)
        /*0008*/ 	.word	0x00000010


	//----- nvinfo : EIATTR_FRAME_SIZE
	.align		4
.L_1:
        /*000c*/ 	.byte	0x04, 0x11
        /*000e*/ 	.short	(.L_3 - .L_2)
	.align		4
.L_2:
        /*0010*/ 	.word	index@(_Z17reduce_sum_sharedPKfPfi)
        /*0014*/ 	.word	0x00000000


	//----- nvinfo : EIATTR_REGCOUNT
	.align		4
.L_3:
        /*0018*/ 	.byte	0x04, 0x2f
        /*001a*/ 	.short	(.L_5 - .L_4)
	.align		4
.L_4:
        /*001c*/ 	.word	index@(_Z29scan_block_blelloch_inclusivePKfPfS1_i)
        /*0020*/ 	.word	0x00000013


	//----- nvinfo : EIATTR_FRAME_SIZE
	.align		4
.L_5:
        /*0024*/ 	.byte	0x04, 0x11
        /*0026*/ 	.short	(.L_7 - .L_6)
	.align		4
.L_6:
        /*0028*/ 	.word	index@(_Z29scan_block_blelloch_inclusivePKfPfS1_i)
        /*002c*/ 	.word	0x00000000


	//----- nvinfo : EIATTR_REGCOUNT
	.align		4
.L_7:
        /*0030*/ 	.byte	0x04, 0x2f
        /*0032*/ 	.short	(.L_9 - .L_8)
	.align		4
.L_8:
        /*0034*/ 	.word	index@(_Z17add_block_offsetsPfPKfi)
        /*0038*/ 	.word	0x0000000c


	//----- nvinfo : EIATTR_FRAME_SIZE
	.align		4
.L_9:
        /*003c*/ 	.byte	0x04, 0x11
        /*003e*/ 	.short	(.L_11 - .L_10)
	.align		4
.L_10:
        /*0040*/ 	.word	index@(_Z17add_block_offsetsPfPKfi)
        /*0044*/ 	.word	0x00000000


	//----- nvinfo : EIATTR_MIN_STACK_SIZE
	.align		4
.L_11:
        /*0048*/ 	.byte	0x04, 0x12
        /*004a*/ 	.short	(.L_13 - .L_12)
	.align		4
.L_12:
        /*004c*/ 	.word	index@(_Z17add_block_offsetsPfPKfi)
        /*0050*/ 	.word	0x00000000


	//----- nvinfo : EIATTR_MIN_STACK_SIZE
	.align		4
.L_13:
        /*0054*/ 	.byte	0x04, 0x12
        /*0056*/ 	.short	(.L_15 - .L_14)
	.align		4
.L_14:
        /*0058*/ 	.word	index@(_Z29scan_block_blelloch_inclusivePKfPfS1_i)
        /*005c*/ 	.word	0x00000000


	//----- nvinfo : EIATTR_MIN_STACK_SIZE
	.align		4
.L_15:
        /*0060*/ 	.byte	0x04, 0x12
        /*0062*/ 	.short	(.L_17 - .L_16)
	.align		4
.L_16:
        /*0064*/ 	.word	index@(_Z17reduce_sum_sharedPKfPfi)
        /*0068*/ 	.word	0x00000000
.L_17:


//--------------------- .nv.compat                --------------------------
	.section	.nv.compat,"",@"SHT_CUDA_COMPAT_INFO"
	.align	4
        /*0000*/ 	.byte	0x02, 0x09, 0x00, 0x00, 0x02, 0x02, 0x01, 0x00, 0x02, 0x05, 0x05, 0x00, 0x03, 0x07, 0x01, 0x01
        /*0010*/ 	.byte	0x02, 0x03, 0x00, 0x00, 0x02, 0x06, 0x01, 0x00, 0x04, 0x0b, 0x08, 0x00, 0x09, 0x00, 0x00, 0x00
        /*0020*/ 	.byte	0x00, 0x00, 0x00, 0x00


//--------------------- .nv.info._Z17add_block_offsetsPfPKfi --------------------------
	.section	.nv.info._Z17add_block_offsetsPfPKfi,"",@"SHT_CUDA_INFO"
	.sectionflags	@""
	.align	4


	//----- nvinfo : EIATTR_CUDA_API_VERSION
	.align		4
        /*0000*/ 	.byte	0x04, 0x37
        /*0002*/ 	.short	(.L_19 - .L_18)
.L_18:
        /*0004*/ 	.word	0x00000082


	//----- nvinfo : EIATTR_KPARAM_INFO
	.align		4
.L_19:
        /*0008*/ 	.byte	0x04, 0x17
        /*000a*/ 	.short	(.L_21 - .L_20)
.L_20:
        /*000c*/ 	.word	0x00000000
        /*0010*/ 	.short	0x0002
        /*0012*/ 	.short	0x0010
        /*0014*/ 	.byte	0x00, 0xf0, 0x11, 0x00


	//----- nvinfo : EIATTR_KPARAM_INFO
	.align		4
.L_21:
        /*0018*/ 	.byte	0x04, 0x17
        /*001a*/ 	.short	(.L_23 - .L_22)
.L_22:
        /*001c*/ 	.word	0x00000000
        /*0020*/ 	.short	0x0001
        /*0022*/ 	.short	0x0008
        /*0024*/ 	.byte	0x00, 0xf5, 0x21, 0x00


	//----- nvinfo : EIATTR_KPARAM_INFO
	.align		4
.L_23:
        /*0028*/ 	.byte	0x04, 0x17
        /*002a*/ 	.short	(.L_25 - .L_24)
.L_24:
        /*002c*/ 	.word	0x00000000
        /*0030*/ 	.short	0x0000
        /*0032*/ 	.short	0x0000
        /*0034*/ 	.byte	0x00, 0xf5, 0x21, 0x00


	//----- nvinfo : EIATTR_SPARSE_MMA_MASK
	.align		4
.L_25:
        /*0038*/ 	.byte	0x03, 0x50
        /*003a*/ 	.short	0x0000


	//----- nvinfo : EIATTR_MAXREG_COUNT
	.align		4
        /*003c*/ 	.byte	0x03, 0x1b
        /*003e*/ 	.short	0x00ff


	//----- nvinfo : EIATTR_MERCURY_ISA_VERSION
	.align		4
        /*0040*/ 	.byte	0x03, 0x5f
        /*0042*/ 	.short	0x0101


	//----- nvinfo : EIATTR_VRC_CTA_INIT_COUNT
	.align		4
        /*0044*/ 	.byte	0x02, 0x4a
	.zero		1
	.zero		1


	//----- nvinfo : EIATTR_EXIT_INSTR_OFFSETS
	.align		4
        /*0048*/ 	.byte	0x04, 0x1c
        /*004a*/ 	.short	(.L_27 - .L_26)


	//   ....[0]....
.L_26:
        /*004c*/ 	.word	0x00000160


	//   ....[1]....
        /*0050*/ 	.word	0x000001c0


	//----- nvinfo : EIATTR_CBANK_PARAM_SIZE
	.align		4
.L_27:
        /*0054*/ 	.byte	0x03, 0x19
        /*0056*/ 	.short	0x0014


	//----- nvinfo : EIATTR_PARAM_CBANK
	.align		4
        /*0058*/ 	.byte	0x04, 0x0a
        /*005a*/ 	.short	(.L_29 - .L_28)
	.align		4
.L_28:
        /*005c*/ 	.word	index@(.nv.constant0._Z17add_block_offsetsPfPKfi)
        /*0060*/ 	.short	0x0380
        /*0062*/ 	.short	0x0014


	//----- nvinfo : EIATTR_SW_WAR
	.align		4
.L_29:
        /*0064*/ 	.byte	0x04, 0x36
        /*0066*/ 	.short	(.L_31 - .L_30)
.L_30:
        /*0068*/ 	.word	0x00000008
.L_31:


//--------------------- .nv.info._Z29scan_block_blelloch_inclusivePKfPfS1_i --------------------------
	.section	.nv.info._Z29scan_block_blelloch_inclusivePKfPfS1_i,"",@"SHT_CUDA_INFO"
	.sectionflags	@""
	.align	4


	//----- nvinfo : EIATTR_CUDA_API_VERSION
	.align		4
        /*0000*/ 	.byte	0x04, 0x37
        /*0002*/ 	.short	(.L_33 - .L_32)
.L_32:
        /*0004*/ 	.word	0x00000082


	//----- nvinfo : EIATTR_KPARAM_INFO
	.align		4
.L_33:
        /*0008*/ 	.byte	0x04, 0x17
        /*000a*/ 	.short	(.L_35 - .L_34)
.L_34:
        /*000c*/ 	.word	0x00000000
        /*0010*/ 	.short	0x0003
        /*0012*/ 	.short	0x0018
        /*0014*/ 	.byte	0x00, 0xf0, 0x11, 0x00


	//----- nvinfo : EIATTR_KPARAM_INFO
	.align		4
.L_35:
        /*0018*/ 	.byte	0x04, 0x17
        /*001a*/ 	.short	(.L_37 - .L_36)
.L_36:
        /*001c*/ 	.word	0x00000000
        /*0020*/ 	.short	0x0002
        /*0022*/ 	.short	0x0010
        /*0024*/ 	.byte	0x00, 0xf5, 0x21, 0x00


	//----- nvinfo : EIATTR_KPARAM_INFO
	.align		4
.L_37:
        /*0028*/ 	.byte	0x04, 0x17
        /*002a*/ 	.short	(.L_39 - .L_38)
.L_38:
        /*002c*/ 	.word	0x00000000
        /*0030*/ 	.short	0x0001
        /*0032*/ 	.short	0x0008
        /*0034*/ 	.byte	0x00, 0xf5, 0x21, 0x00


	//----- nvinfo : EIATTR_KPARAM_INFO
	.align		4
.L_39:
        /*0038*/ 	.byte	0x04, 0x17
        /*003a*/ 	.short	(.L_41 - .L_40)
.L_40:
        /*003c*/ 	.word	0x00000000
        /*0040*/ 	.short	0x0000
        /*0042*/ 	.short	0x0000
        /*0044*/ 	.byte	0x00, 0xf5, 0x21, 0x00


	//----- nvinfo : EIATTR_SPARSE_MMA_MASK
	.align		4
.L_41:
        /*0048*/ 	.byte	0x03, 0x50
        /*004a*/ 	.short	0x0000


	//----- nvinfo : EIATTR_MAXREG_COUNT
	.align		4
        /*004c*/ 	.byte	0x03, 0x1b
        /*004e*/ 	.short	0x00ff


	//----- nvinfo : EIATTR_NUM_BARRIERS
	.align		4
        /*0050*/ 	.byte	0x02, 0x4c
        /*0052*/ 	.byte	0x01
	.zero		1


	//----- nvinfo : EIATTR_MERCURY_ISA_VERSION
	.align		4
        /*0054*/ 	.byte	0x03, 0x5f
        /*0056*/ 	.short	0x0101


	//----- nvinfo : EIATTR_VRC_CTA_INIT_COUNT
	.align		4
        /*0058*/ 	.byte	0x02, 0x4a
	.zero		1
	.zero		1


	//----- nvinfo : EIATTR_EXIT_INSTR_OFFSETS
	.align		4
        /*005c*/ 	.byte	0x04, 0x1c
        /*005e*/ 	.short	(.L_43 - .L_42)


	//   ....[0]....
.L_42:
        /*0060*/ 	.word	0x00000490


	//   ....[1]....
        /*0064*/ 	.word	0x000004f0


	//----- nvinfo : EIATTR_CBANK_PARAM_SIZE
	.align		4
.L_43:
        /*0068*/ 	.byte	0x03, 0x19
        /*006a*/ 	.short	0x001c


	//----- nvinfo : EIATTR_PARAM_CBANK
	.align		4
        /*006c*/ 	.byte	0x04, 0x0a
        /*006e*/ 	.short	(.L_45 - .L_44)
	.align		4
.L_44:
        /*0070*/ 	.word	index@(.nv.constant0._Z29scan_block_blelloch_inclusivePKfPfS1_i)
        /*0074*/ 	.short	0x0380
        /*0076*/ 	.short	0x001c


	//----- nvinfo : EIATTR_SW_WAR
	.align		4
.L_45:
        /*0078*/ 	.byte	0x04, 0x36
        /*007a*/ 	.short	(.L_47 - .L_46)
.L_46:
        /*007c*/ 	.word	0x00000008
.L_47:


//--------------------- .nv.info._Z17reduce_sum_sharedPKfPfi --------------------------
	.section	.nv.info._Z17reduce_sum_sharedPKfPfi,"",@"SHT_CUDA_INFO"
	.sectionflags	@""
	.align	4


	//----- nvinfo : EIATTR_CUDA_API_VERSION
	.align		4
        /*0000*/ 	.byte	0x04, 0x37
        /*0002*/ 	.short	(.L_49 - .L_48)
.L_48:
        /*0004*/ 	.word	0x00000082


	//----- nvinfo : EIATTR_KPARAM_INFO
	.align		4
.L_49:
        /*0008*/ 	.byte	0x04, 0x17
        /*000a*/ 	.short	(.L_51 - .L_50)
.L_50:
        /*000c*/ 	.word	0x00000000
        /*0010*/ 	.short	0x0002
        /*0012*/ 	.short	0x0010
        /*0014*/ 	.byte	0x00, 0xf0, 0x11, 0x00


	//----- nvinfo : EIATTR_KPARAM_INFO
	.align		4
.L_51:
        /*0018*/ 	.byte	0x04, 0x17
        /*001a*/ 	.short	(.L_53 - .L_52)
.L_52:
        /*001c*/ 	.word	0x00000000
        /*0020*/ 	.short	0x0001
        /*0022*/ 	.short	0x0008
        /*0024*/ 	.byte	0x00, 0xf5, 0x21, 0x00


	//----- nvinfo : EIATTR_KPARAM_INFO
	.align		4
.L_53:
        /*0028*/ 	.byte	0x04, 0x17
        /*002a*/ 	.short	(.L_55 - .L_54)
.L_54:
        /*002c*/ 	.word	0x00000000
        /*0030*/ 	.short	0x0000
        /*0032*/ 	.short	0x0000
        /*0034*/ 	.byte	0x00, 0xf5, 0x21, 0x00


	//----- nvinfo : EIATTR_SPARSE_MMA_MASK
	.align		4
.L_55:
        /*0038*/ 	.byte	0x03, 0x50
        /*003a*/ 	.short	0x0000


	//----- nvinfo : EIATTR_MAXREG_COUNT
	.align		4
        /*003c*/ 	.byte	0x03, 0x1b
        /*003e*/ 	.short	0x00ff


	//----- nvinfo : EIATTR_NUM_BARRIERS
	.align		4
        /*0040*/ 	.byte	0x02, 0x4c
        /*0042*/ 	.byte	0x01
	.zero		1


	//----- nvinfo : EIATTR_MERCURY_ISA_VERSION
	.align		4
        /*0044*/ 	.byte	0x03, 0x5f
        /*0046*/ 	.short	0x0101


	//----- nvinfo : EIATTR_VRC_CTA_INIT_COUNT
	.align		4
        /*0048*/ 	.byte	0x02, 0x4a
	.zero		1
	.zero		1


	//----- nvinfo : EIATTR_EXIT_INSTR_OFFSETS
	.align		4
        /*004c*/ 	.byte	0x04, 0x1c
        /*004e*/ 	.short	(.L_57 - .L_56)


	//   ....[0]....
.L_56:
        /*0050*/ 	.word	0x00000290


	//   ....[1]....
        /*0054*/ 	.word	0x00000310


	//----- nvinfo : EIATTR_CBANK_PARAM_SIZE
	.align		4
.L_57:
        /*0058*/ 	.byte	0x03, 0x19
        /*005a*/ 	.short	0x0014


	//----- nvinfo : EIATTR_PARAM_CBANK
	.align		4
        /*005c*/ 	.byte	0x04, 0x0a
        /*005e*/ 	.short	(.L_59 - .L_58)
	.align		4
.L_58:
        /*0060*/ 	.word	index@(.nv.constant0._Z17reduce_sum_sharedPKfPfi)
        /*0064*/ 	.short	0x0380
        /*0066*/ 	.short	0x0014


	//----- nvinfo : EIATTR_SW_WAR
	.align		4
.L_59:
        /*0068*/ 	.byte	0x04, 0x36
        /*006a*/ 	.short	(.L_61 - .L_60)
.L_60:
        /*006c*/ 	.word	0x00000008
.L_61:


//--------------------- .nv.callgraph             --------------------------
	.section	.nv.callgraph,"",@"SHT_CUDA_CALLGRAPH"
	.align	4
	.sectionentsize	8
	.align		4
        /*0000*/ 	.word	0x00000000
	.align		4
        /*0004*/ 	.word	0xffffffff
	.align		4
        /*0008*/ 	.word	0x00000000
	.align		4
        /*000c*/ 	.word	0xfffffffe
	.align		4
        /*0010*/ 	.word	0x00000000
	.align		4
        /*0014*/ 	.word	0xfffffffd
	.align		4
        /*0018*/ 	.word	0x00000000
	.align		4
        /*001c*/ 	.word	0xfffffffc


//--------------------- .text._Z17add_block_offsetsPfPKfi --------------------------
	.section	.text._Z17add_block_offsetsPfPKfi,"ax",@progbits
	.align	128
        .global         _Z17add_block_offsetsPfPKfi
        .type           _Z17add_block_offsetsPfPKfi,@function
        .size           _Z17add_block_offsetsPfPKfi,(.L_x_7 - _Z17add_block_offsetsPfPKfi)
        .other          _Z17add_block_offsetsPfPKfi,@"STO_CUDA_ENTRY STV_DEFAULT"
_Z17add_block_offsetsPfPKfi:
.text._Z17add_block_offsetsPfPKfi:
[----:B------:R-:W-:Y:S01]  /*0000*/  LDC R1, c[0x0][0x37c] ;  /* 0x0000df00ff017b82 */ /* 0x000fe20000000800 */
[----:B------:R-:W0:Y:S01]  /*0010*/  S2R R9, SR_CTAID.X ;  /* 0x0000000000097919 */ /* 0x000e220000002500 */
[----:B------:R-:W0:Y:S01]  /*0020*/  LDCU UR6, c[0x0][0x360] ;  /* 0x00006c00ff0677ac */ /* 0x000e220008000800 */
[----:B------:R-:W1:Y:S01]  /*0030*/  S2R R7, SR_TID.X ;  /* 0x0000000000077919 */ /* 0x000e620000002100 */
[----:B------:R-:W2:Y:S01]  /*0040*/  LDCU UR7, c[0x0][0x390] ;  /* 0x00007200ff0777ac */ /* 0x000ea20008000800 */
[----:B------:R-:W3:Y:S01]  /*0050*/  LDCU.64 UR4, c[0x0][0x358] ;  /* 0x00006b00ff0477ac */ /* 0x000ee20008000a00 */
[C---:B0-----:R-:W-:Y:S01]  /*0060*/  IMAD R0, R9.reuse, UR6, RZ ;  /* 0x0000000609007c24 */ /* 0x041fe2000f8e02ff */
[----:B------:R-:W-:-:S04]  /*0070*/  ISETP.NE.AND P1, PT, R9, RZ, PT ;  /* 0x000000ff0900720c */ /* 0x000fc80003f25270 */
[----:B-1----:R-:W-:Y:S01]  /*0080*/  LEA R7, R0, R7, 0x1 ;  /* 0x0000000700077211 */ /* 0x002fe200078e08ff */
[----:B------:R-:W-:-:S03]  /*0090*/  HFMA2 R0, -RZ, RZ, 0, 0 ;  /* 0x00000000ff007431 */ /* 0x000fc600000001ff */
[----:B--2---:R-:W-:-:S05]  /*00a0*/  ISETP.GE.AND P0, PT, R7, UR7, PT ;  /* 0x0000000707007c0c */ /* 0x004fca000bf06270 */
[----:B------:R-:W0:Y:S01]  /*00b0*/  @P1 LDC.64 R2, c[0x0][0x388] ;  /* 0x0000e200ff021b82 */ /* 0x000e220000000a00 */
[----:B------:R-:W-:-:S07]  /*00c0*/  @P1 IADD3 R9, PT, PT, R9, -0x1, RZ ;  /* 0xffffffff09091810 */ /* 0x000fce0007ffe0ff */
[----:B------:R-:W1:Y:S01]  /*00d0*/  @!P0 LDC.64 R4, c[0x0][0x380] ;  /* 0x0000e000ff048b82 */ /* 0x000e620000000a00 */
[----:B0-----:R-:W-:-:S05]  /*00e0*/  @P1 IMAD.WIDE.U32 R2, R9, 0x4, R2 ;  /* 0x0000000409021825 */ /* 0x001fca00078e0002 */
[----:B---3--:R-:W2:Y:S01]  /*00f0*/  @P1 LDG.E.CONSTANT R0, desc[UR4][R2.64] ;  /* 0x0000000402001981 */ /* 0x008ea2000c1e9900 */
[----:B-1----:R-:W-:-:S05]  /*0100*/  @!P0 IMAD.WIDE R4, R7, 0x4, R4 ;  /* 0x0000000407048825 */ /* 0x002fca00078e0204 */
[----:B------:R-:W2:Y:S01]  /*0110*/  @!P0 LDG.E R9, desc[UR4][R4.64] ;  /* 0x0000000404098981 */ /* 0x000ea2000c1e1900 */
[----:B------:R-:W-:-:S04]  /*0120*/  IADD3 R7, PT, PT, R7, UR6, RZ ;  /* 0x0000000607077c10 */ /* 0x000fc8000fffe0ff */
[----:B------:R-:W-:Y:S01]  /*0130*/  ISETP.GE.AND P1, PT, R7, UR7, PT ;  /* 0x0000000707007c0c */ /* 0x000fe2000bf26270 */
[----:B--2---:R-:W-:-:S05]  /*0140*/  @!P0 FADD R9, R9, R0 ;  /* 0x0000000009098221 */ /* 0x004fca0000000000 */
[----:B------:R0:W-:Y:S07]  /*0150*/  @!P0 STG.E desc[UR4][R4.64], R9 ;  /* 0x0000000904008986 */ /* 0x0001ee000c101904 */
[----:B------:R-:W-:Y:S05]  /*0160*/  @P1 EXIT ;  /* 0x000000000000194d */ /* 0x000fea0003800000 */
[----:B------:R-:W1:Y:S02]  /*0170*/  LDC.64 R2, c[0x0][0x380] ;  /* 0x0000e000ff027b82 */ /* 0x000e640000000a00 */
[----:B-1----:R-:W-:-:S05]  /*0180*/  IMAD.WIDE R2, R7, 0x4, R2 ;  /* 0x0000000407027825 */ /* 0x002fca00078e0202 */
[----:B0-----:R-:W2:Y:S02]  /*0190*/  LDG.E R5, desc[UR4][R2.64] ;  /* 0x0000000402057981 */ /* 0x001ea4000c1e1900 */
[----:B--2---:R-:W-:-:S05]  /*01a0*/  FADD R5, R5, R0 ;  /* 0x0000000005057221 */ /* 0x004fca0000000000 */
[----:B------:R-:W-:Y:S01]  /*01b0*/  STG.E desc[UR4][R2.64], R5 ;  /* 0x0000000502007986 */ /* 0x000fe2000c101904 */
[----:B------:R-:W-:Y:S05]  /*01c0*/  EXIT ;  /* 0x000000000000794d */ /* 0x000fea0003800000 */
.L_x_0:
[----:B------:R-:W-:-:S00]  /*01d0*/  BRA `(.L_x_0) ;  /* 0xfffffffc00fc7947 */ /* 0x000fc0000383ffff */
[----:B------:R-:W-:-:S00]  /*01e0*/  NOP ;  /* 0x0000000000007918 */ /* 0x000fc00000000000 */
        /* <DEDUP_REMOVED lines=9> */
.L_x_7:


//--------------------- .text._Z29scan_block_blelloch_inclusivePKfPfS1_i --------------------------
	.section	.text._Z29scan_block_blelloch_inclusivePKfPfS1_i,"ax",@progbits
	.align	128
        .global         _Z29scan_block_blelloch_inclusivePKfPfS1_i
        .type           _Z29scan_block_blelloch_inclusivePKfPfS1_i,@function
        .size           _Z29scan_block_blelloch_inclusivePKfPfS1_i,(.L_x_8 - _Z29scan_block_blelloch_inclusivePKfPfS1_i)
        .other          _Z29scan_block_blelloch_inclusivePKfPfS1_i,@"STO_CUDA_ENTRY STV_DEFAULT"
_Z29scan_block_blelloch_inclusivePKfPfS1_i:
.text._Z29scan_block_blelloch_inclusivePKfPfS1_i:
[----:B------:R-:W-:Y:S01]  /*0000*/  LDC R1, c[0x0][0x37c] ;  /* 0x0000df00ff017b82 */ /* 0x000fe20000000800 */
[----:B------:R-:W0:Y:S07]  /*0010*/  S2R R16, SR_TID.X ;  /* 0x0000000000107919 */ /* 0x000e2e0000002100 */
[----:B------:R-:W1:Y:S01]  /*0020*/  LDC R10, c[0x0][0x360] ;  /* 0x0000d800ff0a7b82 */ /* 0x000e620000000800 */
[----:B------:R-:W2:Y:S01]  /*0030*/  LDCU UR4, c[0x0][0x398] ;  /* 0x00007300ff0477ac */ /* 0x000ea20008000800 */
[----:B------:R-:W-:Y:S01]  /*0040*/  HFMA2 R4, -RZ, RZ, 0, 0 ;  /* 0x00000000ff047431 */ /* 0x000fe200000001ff */
[----:B------:R-:W0:Y:S01]  /*0050*/  S2R R6, SR_CTAID.X ;  /* 0x0000000000067919 */ /* 0x000e220000002500 */
[----:B------:R-:W-:Y:S01]  /*0060*/  IMAD.MOV.U32 R2, RZ, RZ, RZ ;  /* 0x000000ffff027224 */ /* 0x000fe200078e00ff */
[----:B------:R-:W3:Y:S01]  /*0070*/  LDCU.64 UR6, c[0x0][0x358] ;  /* 0x00006b00ff0677ac */ /* 0x000ee20008000a00 */
[----:B-1----:R-:W-:-:S04]  /*0080*/  IMAD.SHL.U32 R5, R10, 0x2, RZ ;  /* 0x000000020a057824 */ /* 0x002fc800078e00ff */
[----:B0-----:R-:W-:-:S04]  /*0090*/  IMAD R3, R5, R6, R16 ;  /* 0x0000000605037224 */ /* 0x001fc800078e0210 */
[C---:B------:R-:W-:Y:S01]  /*00a0*/  IMAD.IADD R0, R3.reuse, 0x1, R10 ;  /* 0x0000000103007824 */ /* 0x040fe200078e020a */
[----:B--2---:R-:W-:-:S04]  /*00b0*/  ISETP.GE.AND P0, PT, R3, UR4, PT ;  /* 0x0000000403007c0c */ /* 0x004fc8000bf06270 */
[----:B------:R-:W-:-:S09]  /*00c0*/  ISETP.GE.AND P1, PT, R0, UR4, PT ;  /* 0x0000000400007c0c */ /* 0x000fd2000bf26270 */
[----:B------:R-:W0:Y:S08]  /*00d0*/  @!P0 LDC.64 R12, c[0x0][0x380] ;  /* 0x0000e000ff0c8b82 */ /* 0x000e300000000a00 */
[----:B------:R-:W1:Y:S01]  /*00e0*/  @!P1 LDC.64 R14, c[0x0][0x380] ;  /* 0x0000e000ff0e9b82 */ /* 0x000e620000000a00 */
[----:B0-----:R-:W-:-:S05]  /*00f0*/  @!P0 IMAD.WIDE R12, R3, 0x4, R12 ;  /* 0x00000004030c8825 */ /* 0x001fca00078e020c */
[----:B---3--:R-:W2:Y:S01]  /*0100*/  @!P0 LDG.E.CONSTANT R4, desc[UR6][R12.64] ;  /* 0x000000060c048981 */ /* 0x008ea2000c1e9900 */
[----:B-1----:R-:W-:-:S05]  /*0110*/  @!P1 IMAD.WIDE R14, R0, 0x4, R14 ;  /* 0x00000004000e9825 */ /* 0x002fca00078e020e */
[----:B------:R-:W3:Y:S01]  /*0120*/  @!P1 LDG.E.CONSTANT R2, desc[UR6][R14.64] ;  /* 0x000000060e029981 */ /* 0x000ee2000c1e9900 */
[----:B------:R-:W0:Y:S01]  /*0130*/  S2UR UR5, SR_CgaCtaId ;  /* 0x00000000000579c3 */ /* 0x000e220000008800 */
[----:B------:R-:W-:Y:S02]  /*0140*/  UMOV UR4, 0x400 ;  /* 0x0000040000047882 */ /* 0x000fe40000000000 */
[----:B0-----:R-:W-:-:S06]  /*0150*/  ULEA UR4, UR5, UR4, 0x18 ;  /* 0x0000000405047291 */ /* 0x001fcc000f8ec0ff */
[----:B------:R-:W-:-:S04]  /*0160*/  LEA R9, R16, UR4, 0x2 ;  /* 0x0000000410097c11 */ /* 0x000fc8000f8e10ff */
[----:B------:R-:W-:Y:S01]  /*0170*/  LEA R7, R10, R9, 0x2 ;  /* 0x000000090a077211 */ /* 0x000fe200078e10ff */
[----:B------:R-:W-:Y:S01]  /*0180*/  IMAD.MOV.U32 R11, RZ, RZ, 0x1 ;  /* 0x00000001ff0b7424 */ /* 0x000fe200078e00ff */
[----:B------:R-:W-:Y:S01]  /*0190*/  LEA R8, R16, 0x2, 0x1 ;  /* 0x0000000210087811 */ /* 0x000fe200078e08ff */
[----:B--2---:R0:W-:Y:S04]  /*01a0*/  STS [R9], R4 ;  /* 0x0000000409007388 */ /* 0x0041e80000000800 */
[----:B---3--:R0:W-:Y:S02]  /*01b0*/  STS [R7], R2 ;  /* 0x0000000207007388 */ /* 0x0081e40000000800 */
.L_x_1:
[----:B------:R-:W-:Y:S01]  /*01c0*/  IMAD R14, R8, R11, RZ ;  /* 0x0000000b080e7224 */ /* 0x000fe200078e02ff */
[----:B------:R-:W-:Y:S04]  /*01d0*/  BAR.SYNC.DEFER_BLOCKING 0x0 ;  /* 0x0000000000007b1d */ /* 0x000fe80000010000 */
[----:B------:R-:W-:-:S04]  /*01e0*/  IADD3 R12, PT, PT, R14, -0x1, RZ ;  /* 0xffffffff0e0c7810 */ /* 0x000fc80007ffe0ff */
[----:B------:R-:W-:-:S13]  /*01f0*/  ISETP.GE.U32.AND P0, PT, R12, R5, PT ;  /* 0x000000050c00720c */ /* 0x000fda0003f06070 */
[----:B------:R-:W-:-:S05]  /*0200*/  @!P0 IMAD.IADD R12, R14, 0x1, -R11 ;  /* 0x000000010e0c8824 */ /* 0x000fca00078e0a0b */
[----:B------:R-:W-:-:S04]  /*0210*/  @!P0 LEA R12, R12, UR4, 0x2 ;  /* 0x000000040c0c8c11 */ /* 0x000fc8000f8e10ff */
[C---:B------:R-:W-:Y:S01]  /*0220*/  @!P0 LEA R13, R11.reuse, R12, 0x2 ;  /* 0x0000000c0b0d8211 */ /* 0x040fe200078e10ff */
[----:B------:R-:W-:Y:S01]  /*0230*/  IMAD.SHL.U32 R11, R11, 0x2, RZ ;  /* 0x000000020b0b7824 */ /* 0x000fe200078e00ff */
[----:B------:R-:W-:Y:S04]  /*0240*/  @!P0 LDS R12, [R12+-0x4] ;  /* 0xfffffc000c0c8984 */ /* 0x000fe80000000800 */
[----:B------:R-:W1:Y:S02]  /*0250*/  @!P0 LDS R15, [R13+-0x4] ;  /* 0xfffffc000d0f8984 */ /* 0x000e640000000800 */
[----:B-1----:R-:W-:-:S05]  /*0260*/  @!P0 FADD R14, R12, R15 ;  /* 0x0000000f0c0e8221 */ /* 0x002fca0000000000 */
[----:B------:R1:W-:Y:S01]  /*0270*/  @!P0 STS [R13+-0x4], R14 ;  /* 0xfffffc0e0d008388 */ /* 0x0003e20000000800 */
[----:B------:R-:W-:-:S13]  /*0280*/  ISETP.GE.U32.AND P0, PT, R11, R5, PT ;  /* 0x000000050b00720c */ /* 0x000fda0003f06070 */
[----:B-1----:R-:W-:Y:S05]  /*0290*/  @!P0 BRA `(.L_x_1) ;  /* 0xfffffffc00c88947 */ /* 0x002fea000383ffff */
[----:B------:R-:W-:-:S13]  /*02a0*/  ISETP.NE.AND P0, PT, R16, RZ, PT ;  /* 0x000000ff1000720c */ /* 0x000fda0003f05270 */
[----:B------:R-:W-:Y:S01]  /*02b0*/  @!P0 LEA R11, R10, UR4, 0x3 ;  /* 0x000000040a0b8c11 */ /* 0x000fe2000f8e18ff */
[----:B------:R-:W1:Y:S04]  /*02c0*/  @!P0 LDC.64 R12, c[0x0][0x390] ;  /* 0x0000e400ff0c8b82 */ /* 0x000e680000000a00 */
[----:B------:R-:W2:Y:S04]  /*02d0*/  @!P0 LDS R15, [R11+-0x4] ;  /* 0xfffffc000b0f8984 */ /* 0x000ea80000000800 */
[----:B------:R3:W-:Y:S01]  /*02e0*/  @!P0 STS [R11+-0x4], RZ ;  /* 0xfffffcff0b008388 */ /* 0x0007e20000000800 */
[----:B-1----:R-:W-:-:S05]  /*02f0*/  @!P0 IMAD.WIDE.U32 R12, R6, 0x4, R12 ;  /* 0x00000004060c8825 */ /* 0x002fca00078e000c */
[----:B--2---:R3:W-:Y:S02]  /*0300*/  @!P0 STG.E desc[UR6][R12.64], R15 ;  /* 0x0000000f0c008986 */ /* 0x0047e4000c101906 */
.L_x_2:
[----:B---3--:R-:W-:Y:S01]  /*0310*/  IMAD R11, R8, R10, RZ ;  /* 0x0000000a080b7224 */ /* 0x008fe200078e02ff */
[----:B------:R-:W-:Y:S04]  /*0320*/  BAR.SYNC.DEFER_BLOCKING 0x0 ;  /* 0x0000000000007b1d */ /* 0x000fe80000010000 */
[----:B------:R-:W-:-:S04]  /*0330*/  IADD3 R6, PT, PT, R11, -0x1, RZ ;  /* 0xffffffff0b067810 */ /* 0x000fc80007ffe0ff */
[----:B------:R-:W-:-:S13]  /*0340*/  ISETP.GE.U32.AND P0, PT, R6, R5, PT ;  /* 0x000000050600720c */ /* 0x000fda0003f06070 */
[----:B------:R-:W-:-:S05]  /*0350*/  @!P0 IMAD.IADD R6, R11, 0x1, -R10 ;  /* 0x000000010b068824 */ /* 0x000fca00078e0a0a */
[----:B------:R-:W-:-:S04]  /*0360*/  @!P0 LEA R11, R6, UR4, 0x2 ;  /* 0x00000004060b8c11 */ /* 0x000fc8000f8e10ff */
[----:B------:R-:W-:Y:S01]  /*0370*/  @!P0 LEA R12, R10, R11, 0x2 ;  /* 0x0000000b0a0c8211 */ /* 0x000fe200078e10ff */
[----:B------:R-:W-:Y:S04]  /*0380*/  @!P0 LDS R6, [R11+-0x4] ;  /* 0xfffffc000b068984 */ /* 0x000fe80000000800 */
[----:B------:R-:W1:Y:S02]  /*0390*/  @!P0 LDS R13, [R12+-0x4] ;  /* 0xfffffc000c0d8984 */ /* 0x000e640000000800 */
[----:B-1----:R-:W-:Y:S02]  /*03a0*/  @!P0 FADD R15, R6, R13 ;  /* 0x0000000d060f8221 */ /* 0x002fe40000000000 */
[----:B------:R1:W-:Y:S04]  /*03b0*/  @!P0 STS [R11+-0x4], R13 ;  /* 0xfffffc0d0b008388 */ /* 0x0003e80000000800 */
[----:B------:R1:W-:Y:S01]  /*03c0*/  @!P0 STS [R12+-0x4], R15 ;  /* 0xfffffc0f0c008388 */ /* 0x0003e20000000800 */
[----:B------:R-:W-:-:S02]  /*03d0*/  ISETP.GT.U32.AND P0, PT, R10, 0x1, PT ;  /* 0x000000010a00780c */ /* 0x000fc40003f04070 */
[----:B------:R-:W-:-:S11]  /*03e0*/  SHF.R.U32.HI R10, RZ, 0x1, R10 ;  /* 0x00000001ff0a7819 */ /* 0x000fd6000001160a */
[----:B-1----:R-:W-:Y:S05]  /*03f0*/  @P0 BRA `(.L_x_2) ;  /* 0xfffffffc00c40947 */ /* 0x002fea000383ffff */
[----:B------:R-:W1:Y:S01]  /*0400*/  LDCU UR4, c[0x0][0x398] ;  /* 0x00007300ff0477ac */ /* 0x000e620008000800 */
[----:B------:R-:W-:Y:S01]  /*0410*/  BAR.SYNC.DEFER_BLOCKING 0x0 ;  /* 0x0000000000007b1d */ /* 0x000fe20000010000 */
[----:B-1----:R-:W-:Y:S02]  /*0420*/  ISETP.GE.AND P0, PT, R3, UR4, PT ;  /* 0x0000000403007c0c */ /* 0x002fe4000bf06270 */
[----:B------:R-:W-:-:S11]  /*0430*/  ISETP.GE.AND P1, PT, R0, UR4, PT ;  /* 0x0000000400007c0c */ /* 0x000fd6000bf26270 */
[----:B0-----:R-:W0:Y:S01]  /*0440*/  @!P0 LDS R9, [R9] ;  /* 0x0000000009098984 */ /* 0x001e220000000800 */
[----:B------:R-:W1:Y:S01]  /*0450*/  @!P0 LDC.64 R10, c[0x0][0x388] ;  /* 0x0000e200ff0a8b82 */ /* 0x000e620000000a00 */
[----:B0-----:R-:W-:Y:S01]  /*0460*/  @!P0 FADD R13, R9, R4 ;  /* 0x00000004090d8221 */ /* 0x001fe20000000000 */
[----:B-1----:R-:W-:-:S05]  /*0470*/  @!P0 IMAD.WIDE R4, R3, 0x4, R10 ;  /* 0x0000000403048825 */ /* 0x002fca00078e020a */
[----:B------:R0:W-:Y:S01]  /*0480*/  @!P0 STG.E desc[UR6][R4.64], R13 ;  /* 0x0000000d04008986 */ /* 0x0001e2000c101906 */
[----:B------:R-:W-:Y:S05]  /*0490*/  @P1 EXIT ;  /* 0x000000000000194d */ /* 0x000fea0003800000 */
[----:B------:R-:W1:Y:S01]  /*04a0*/  LDS R7, [R7] ;  /* 0x0000000007077984 */ /* 0x000e620000000800 */
[----:B0-----:R-:W0:Y:S01]  /*04b0*/  LDC.64 R4, c[0x0][0x388] ;  /* 0x0000e200ff047b82 */ /* 0x001e220000000a00 */
[----:B-1----:R-:W-:Y:S01]  /*04c0*/  FADD R9, R7, R2 ;  /* 0x0000000207097221 */ /* 0x002fe20000000000 */
[----:B0-----:R-:W-:-:S05]  /*04d0*/  IMAD.WIDE R2, R0, 0x4, R4 ;  /* 0x0000000400027825 */ /* 0x001fca00078e0204 */
[----:B------:R-:W-:Y:S01]  /*04e0*/  STG.E desc[UR6][R2.64], R9 ;  /* 0x0000000902007986 */ /* 0x000fe2000c101906 */
[----:B------:R-:W-:Y:S05]  /*04f0*/  EXIT ;  /* 0x000000000000794d */ /* 0x000fea0003800000 */
.L_x_3:
        /* <DEDUP_REMOVED lines=16> */
.L_x_8:


//--------------------- .text._Z17reduce_sum_sharedPKfPfi --------------------------
	.section	.text._Z17reduce_sum_sharedPKfPfi,"ax",@progbits
	.align	128
        .global         _Z17reduce_sum_sharedPKfPfi
        .type           _Z17reduce_sum_sharedPKfPfi,@function
        .size           _Z17reduce_sum_sharedPKfPfi,(.L_x_9 - _Z17reduce_sum_sharedPKfPfi)
        .other          _Z17reduce_sum_sharedPKfPfi,@"STO_CUDA_ENTRY STV_DEFAULT"
_Z17reduce_sum_sharedPKfPfi:
.text._Z17reduce_sum_sharedPKfPfi:
[----:B------:R-:W-:Y:S01]  /*0000*/  LDC R1, c[0x0][0x37c] ;  /* 0x0000df00ff017b82 */ /* 0x000fe20000000800 */
[----:B------:R-:W0:Y:S01]  /*0010*/  S2R R11, SR_CTAID.X ;  /* 0x00000000000b7919 */ /* 0x000e220000002500 */
[----:B------:R-:W0:Y:S01]  /*0020*/  LDCU UR4, c[0x0][0x360] ;  /* 0x00006c00ff0477ac */ /* 0x000e220008000800 */
[----:B------:R-:W1:Y:S01]  /*0030*/  S2R R9, SR_TID.X ;  /* 0x0000000000097919 */ /* 0x000e620000002100 */
[----:B------:R-:W2:Y:S01]  /*0040*/  LDCU UR5, c[0x0][0x390] ;  /* 0x00007200ff0577ac */ /* 0x000ea20008000800 */
[----:B------:R-:W3:Y:S01]  /*0050*/  LDCU.64 UR6, c[0x0][0x358] ;  /* 0x00006b00ff0677ac */ /* 0x000ee20008000a00 */
[----:B0-----:R-:W-:-:S04]  /*0060*/  IMAD R0, R11, UR4, RZ ;  /* 0x000000040b007c24 */ /* 0x001fc8000f8e02ff */
[----:B-1----:R-:W-:Y:S02]  /*0070*/  IMAD R7, R0, 0x2, R9 ;  /* 0x0000000200077824 */ /* 0x002fe400078e0209 */
[----:B------:R-:W-:-:S03]  /*0080*/  IMAD.U32 R0, RZ, RZ, UR4 ;  /* 0x00000004ff007e24 */ /* 0x000fc6000f8e00ff */
[C---:B--2---:R-:W-:Y:S02]  /*0090*/  ISETP.GE.U32.AND P0, PT, R7.reuse, UR5, PT ;  /* 0x0000000507007c0c */ /* 0x044fe4000bf06070 */
[----:B------:R-:W-:-:S04]  /*00a0*/  IADD3 R13, PT, PT, R7, R0, RZ ;  /* 0x00000000070d7210 */ /* 0x000fc80007ffe0ff */
[----:B------:R-:W-:-:S07]  /*00b0*/  ISETP.GE.U32.AND P1, PT, R13, UR5, PT ;  /* 0x000000050d007c0c */ /* 0x000fce000bf26070 */
[----:B------:R-:W0:Y:S08]  /*00c0*/  @!P0 LDC.64 R2, c[0x0][0x380] ;  /* 0x0000e000ff028b82 */ /* 0x000e300000000a00 */
[----:B------:R-:W1:Y:S01]  /*00d0*/  @!P1 LDC.64 R4, c[0x0][0x380] ;  /* 0x0000e000ff049b82 */ /* 0x000e620000000a00 */
[----:B0-----:R-:W-:-:S06]  /*00e0*/  @!P0 IMAD.WIDE.U32 R2, R7, 0x4, R2 ;  /* 0x0000000407028825 */ /* 0x001fcc00078e0002 */
[----:B---3--:R-:W2:Y:S01]  /*00f0*/  @!P0 LDG.E.CONSTANT R2, desc[UR6][R2.64] ;  /* 0x0000000602028981 */ /* 0x008ea2000c1e9900 */
[----:B-1----:R-:W-:-:S06]  /*0100*/  @!P1 IMAD.WIDE.U32 R4, R13, 0x4, R4 ;  /* 0x000000040d049825 */ /* 0x002fcc00078e0004 */
[----:B------:R-:W3:Y:S01]  /*0110*/  @!P1 LDG.E.CONSTANT R5, desc[UR6][R4.64] ;  /* 0x0000000604059981 */ /* 0x000ee2000c1e9900 */
[----:B------:R-:W0:Y:S01]  /*0120*/  S2UR UR5, SR_CgaCtaId ;  /* 0x00000000000579c3 */ /* 0x000e220000008800 */
[----:B------:R-:W-:Y:S01]  /*0130*/  IMAD.MOV.U32 R6, RZ, RZ, RZ ;  /* 0x000000ffff067224 */ /* 0x000fe200078e00ff */
[----:B------:R-:W-:Y:S02]  /*0140*/  UMOV UR4, 0x400 ;  /* 0x0000040000047882 */ /* 0x000fe40000000000 */
[----:B0-----:R-:W-:-:S06]  /*0150*/  ULEA UR4, UR5, UR4, 0x18 ;  /* 0x0000000405047291 */ /* 0x001fcc000f8ec0ff */
[----:B------:R-:W-:Y:S01]  /*0160*/  LEA R7, R9, UR4, 0x2 ;  /* 0x0000000409077c11 */ /* 0x000fe2000f8e10ff */
[----:B--2---:R-:W-:Y:S01]  /*0170*/  @!P0 FADD R6, RZ, R2 ;  /* 0x00000002ff068221 */ /* 0x004fe20000000000 */
[----:B------:R-:W-:-:S03]  /*0180*/  ISETP.GE.U32.AND P0, PT, R0, 0x2, PT ;  /* 0x000000020000780c */ /* 0x000fc60003f06070 */
[----:B---3--:R-:W-:Y:S01]  /*0190*/  @!P1 FADD R6, R6, R5 ;  /* 0x0000000506069221 */ /* 0x008fe20000000000 */
[----:B------:R-:W-:-:S04]  /*01a0*/  ISETP.NE.AND P1, PT, R9, RZ, PT ;  /* 0x000000ff0900720c */ /* 0x000fc80003f25270 */
[----:B------:R0:W-:Y:S01]  /*01b0*/  STS [R7], R6 ;  /* 0x0000000607007388 */ /* 0x0001e20000000800 */
[----:B------:R-:W-:Y:S06]  /*01c0*/  BAR.SYNC.DEFER_BLOCKING 0x0 ;  /* 0x0000000000007b1d */ /* 0x000fec0000010000 */
[----:B------:R-:W-:Y:S05]  /*01d0*/  @!P0 BRA `(.L_x_4) ;  /* 0x00000000002c8947 */ /* 0x000fea0003800000 */
.L_x_5:
[----:B0-----:R-:W-:-:S04]  /*01e0*/  SHF.R.U32.HI R6, RZ, 0x1, R0 ;  /* 0x00000001ff067819 */ /* 0x001fc80000011600 */
[----:B------:R-:W-:-:S13]  /*01f0*/  ISETP.GE.U32.AND P0, PT, R9, R6, PT ;  /* 0x000000060900720c */ /* 0x000fda0003f06070 */
[----:B------:R-:W-:Y:S01]  /*0200*/  @!P0 LEA R2, R6, R7, 0x2 ;  /* 0x0000000706028211 */ /* 0x000fe200078e10ff */
[----:B------:R-:W-:Y:S05]  /*0210*/  @!P0 LDS R3, [R7] ;  /* 0x0000000007038984 */ /* 0x000fea0000000800 */
[----:B------:R-:W0:Y:S02]  /*0220*/  @!P0 LDS R2, [R2] ;  /* 0x0000000002028984 */ /* 0x000e240000000800 */
[----:B0-----:R-:W-:-:S05]  /*0230*/  @!P0 FADD R4, R2, R3 ;  /* 0x0000000302048221 */ /* 0x001fca0000000000 */
[----:B------:R1:W-:Y:S01]  /*0240*/  @!P0 STS [R7], R4 ;  /* 0x0000000407008388 */ /* 0x0003e20000000800 */
[----:B------:R-:W-:Y:S01]  /*0250*/  BAR.SYNC.DEFER_BLOCKING 0x0 ;  /* 0x0000000000007b1d */ /* 0x000fe20000010000 */
[----:B------:R-:W-:Y:S02]  /*0260*/  ISETP.GT.U32.AND P0, PT, R0, 0x3, PT ;  /* 0x000000030000780c */ /* 0x000fe40003f04070 */
[----:B------:R-:W-:-:S11]  /*0270*/  MOV R0, R6 ;  /* 0x0000000600007202 */ /* 0x000fd60000000f00 */
[----:B-1----:R-:W-:Y:S05]  /*0280*/  @P0 BRA `(.L_x_5) ;  /* 0xfffffffc00d40947 */ /* 0x002fea000383ffff */
.L_x_4:
[----:B------:R-:W-:Y:S05]  /*0290*/  @P1 EXIT ;  /* 0x000000000000194d */ /* 0x000fea0003800000 */
[----:B------:R-:W1:Y:S01]  /*02a0*/  S2UR UR5, SR_CgaCtaId ;  /* 0x00000000000579c3 */ /* 0x000e620000008800 */
[----:B------:R-:W-:-:S07]  /*02b0*/  UMOV UR4, 0x400 ;  /* 0x0000040000047882 */ /* 0x000fce0000000000 */
[----:B------:R-:W2:Y:S01]  /*02c0*/  LDC.64 R2, c[0x0][0x388] ;  /* 0x0000e200ff027b82 */ /* 0x000ea20000000a00 */
[----:B-1----:R-:W-:Y:S01]  /*02d0*/  ULEA UR4, UR5, UR4, 0x18 ;  /* 0x0000000405047291 */ /* 0x002fe2000f8ec0ff */
[----:B--2---:R-:W-:-:S08]  /*02e0*/  IMAD.WIDE.U32 R2, R11, 0x4, R2 ;  /* 0x000000040b027825 */ /* 0x004fd000078e0002 */
[----:B------:R-:W1:Y:S04]  /*02f0*/  LDS R5, [UR4] ;  /* 0x00000004ff057984 */ /* 0x000e680008000800 */
[----:B-1----:R-:W-:Y:S01]  /*0300*/  STG.E desc[UR6][R2.64], R5 ;  /* 0x0000000502007986 */ /* 0x002fe2000c101906 */
[----:B------:R-:W-:Y:S05]  /*0310*/  EXIT ;  /* 0x000000000000794d */ /* 0x000fea0003800000 */
.L_x_6:
        /* <DEDUP_REMOVED lines=14> */
.L_x_9:


//--------------------- .nv.shared._Z17add_block_offsetsPfPKfi --------------------------
	.section	.nv.shared._Z17add_block_offsetsPfPKfi,"aw",@nobits
	.sectionflags	@""
	.align	16
	.zero		1024


//--------------------- .nv.shared.reserved.0     --------------------------
	.section	.nv.shared.reserved.0,"aw",@nobits
	.weak		__nv_reservedSMEM_offset_0_alias
	.size		__nv_reservedSMEM_offset_0_alias, 0, 64
	.other		__nv_reservedSMEM_offset_0_alias,@"STO_CUDA_RESERVED_SHARED STV_DEFAULT"
__nv_reservedSMEM_offset_0_alias:
	.zero		0
	.zero		64


//--------------------- .nv.shared._Z29scan_block_blelloch_inclusivePKfPfS1_i --------------------------
	.section	.nv.shared._Z29scan_block_blelloch_inclusivePKfPfS1_i,"aw",@nobits
	.sectionflags	@""
	.align	16
	.zero		1024


//--------------------- .nv.shared._Z17reduce_sum_sharedPKfPfi --------------------------
	.section	.nv.shared._Z17reduce_sum_sharedPKfPfi,"aw",@nobits
	.sectionflags	@""
	.align	16
	.zero		1024


//--------------------- .nv.constant0._Z17add_block_offsetsPfPKfi --------------------------
	.section	.nv.constant0._Z17add_block_offsetsPfPKfi,"a",@progbits
	.sectionflags	@""
	.align	4
.nv.constant0._Z17add_block_offsetsPfPKfi:
	.zero		916


//--------------------- .nv.constant0._Z29scan_block_blelloch_inclusivePKfPfS1_i --------------------------
	.section	.nv.constant0._Z29scan_block_blelloch_inclusivePKfPfS1_i,"a",@progbits
	.sectionflags	@""
	.align	4
.nv.constant0._Z29scan_block_blelloch_inclusivePKfPfS1_i:
	.zero		924


//--------------------- .nv.constant0._Z17reduce_sum_sharedPKfPfi --------------------------
	.section	.nv.constant0._Z17reduce_sum_sharedPKfPfi,"a",@progbits
	.sectionflags	@""
	.align	4
.nv.constant0._Z17reduce_sum_sharedPKfPfi:
	.zero		916


//--------------------- SYMBOLS --------------------------

	.type		.nv.reservedSmem.offset0,@object
	.size		.nv.reservedSmem.offset0,0x4
	.type		.nv.reservedSmem.cap,@object
	.size		.nv.reservedSmem.cap,0x4
